//
// Generated by NVIDIA NVVM Compiler
//
// Compiler Build ID: CL-36424714
// Cuda compilation tools, release 13.0, V13.0.88
// Based on NVVM 20.0.0
//

.version 9.0
.target sm_100
.address_size 64

	// .globl	_Z3abcPii
.extern .func  (.param .b32 func_retval0) vprintf
(
	.param .b64 vprintf_param_0,
	.param .b64 vprintf_param_1
)
;
// _ZZ3abcPiiE1a has been demoted
// _ZZ4abcdPiiiE1a has been demoted
.global .align 1 .b8 $str[8] = {37, 100, 44, 32, 37, 100, 10};

.visible .entry _Z3abcPii(
	.param .u64 .ptr .align 1 _Z3abcPii_param_0,
	.param .u32 _Z3abcPii_param_1
)
{
	.reg .pred 	%p<5>;
	.reg .b32 	%r<23>;
	.reg .b64 	%rd<3>;
	// demoted variable
	.shared .align 4 .b8 _ZZ3abcPiiE1a[1024];
	ld.param.u64 	%rd1, [_Z3abcPii_param_0];
	ld.param.u32 	%r21, [_Z3abcPii_param_1];
	mov.u32 	%r9, %ctaid.x;
	mov.u32 	%r10, %ntid.x;
	mov.u32 	%r11, %tid.x;
	mad.lo.s32 	%r1, %r9, %r10, %r11;
	shl.b32 	%r12, %r1, 2;
	mov.u32 	%r13, _ZZ3abcPiiE1a;
	add.s32 	%r2, %r13, %r12;
	mov.b32 	%r14, 1;
	st.shared.u32 	[%r2], %r14;
	setp.lt.s32 	%p1, %r21, 1;
	@%p1 bra 	$L__BB0_5;
	mov.b32 	%r22, 1;
$L__BB0_2:
	shr.u32 	%r5, %r21, 1;
	setp.ge.s32 	%p2, %r1, %r5;
	@%p2 bra 	$L__BB0_4;
	shl.b32 	%r16, %r5, 2;
	add.s32 	%r17, %r2, %r16;
	ld.shared.u32 	%r18, [%r17];
	add.s32 	%r22, %r22, %r18;
	st.shared.u32 	[%r2], %r22;
$L__BB0_4:
	setp.gt.u32 	%p3, %r21, 1;
	mov.u32 	%r21, %r5;
	@%p3 bra 	$L__BB0_2;
$L__BB0_5:
	setp.ne.s32 	%p4, %r1, 0;
	@%p4 bra 	$L__BB0_7;
	ld.shared.u32 	%r19, [_ZZ3abcPiiE1a];
	cvta.to.global.u64 	%rd2, %rd1;
	st.global.u32 	[%rd2], %r19;
$L__BB0_7:
	ret;

}
	// .globl	_Z4abcdPiii
.visible .entry _Z4abcdPiii(
	.param .u64 .ptr .align 1 _Z4abcdPiii_param_0,
	.param .u32 _Z4abcdPiii_param_1,
	.param .u32 _Z4abcdPiii_param_2
)
{
	.local .align 8 .b8 	__local_depot1[8];
	.reg .b64 	%SP;
	.reg .b64 	%SPL;
	.reg .pred 	%p<15>;
	.reg .b32 	%r<65>;
	.reg .b64 	%rd<20>;
	// demoted variable
	.shared .align 4 .b8 _ZZ4abcdPiiiE1a[4096];
	mov.u64 	%SPL, __local_depot1;
	cvta.local.u64 	%SP, %SPL;
	ld.param.u64 	%rd2, [_Z4abcdPiii_param_0];
	ld.param.u32 	%r64, [_Z4abcdPiii_param_2];
	add.u64 	%rd3, %SP, 0;
	add.u64 	%rd1, %SPL, 0;
	mov.u32 	%r23, %ctaid.x;
	mov.u32 	%r24, %ntid.x;
	mov.u32 	%r25, %tid.x;
	mad.lo.s32 	%r1, %r23, %r24, %r25;
	mul.lo.s32 	%r2, %r1, 100;
	add.s32 	%r3, %r2, 100;
	setp.gt.s32 	%p1, %r2, 2147483547;
	shl.b32 	%r26, %r1, 2;
	mov.u32 	%r27, _ZZ4abcdPiiiE1a;
	add.s32 	%r4, %r27, %r26;
	@%p1 bra 	$L__BB1_15;
	add.s32 	%r5, %r2, 1;
	max.s32 	%r6, %r3, %r5;
	and.b32  	%r28, %r6, 1;
	setp.eq.b32 	%p2, %r28, 1;
	not.pred 	%p3, %p2;
	mov.u32 	%r59, %r2;
	@%p3 bra 	$L__BB1_4;
	setp.ne.s32 	%p4, %r1, 999;
	ld.shared.u32 	%r29, [%r4];
	add.s32 	%r30, %r29, 1;
	st.shared.u32 	[%r4], %r30;
	mov.u32 	%r59, %r5;
	@%p4 bra 	$L__BB1_4;
	ld.shared.u32 	%r31, [_ZZ4abcdPiiiE1a+3996];
	st.local.v2.u32 	[%rd1], {%r31, %r2};
	mov.u64 	%rd4, $str;
	cvta.global.u64 	%rd5, %rd4;
	{ // callseq 0, 0
	.param .b64 param0;
	st.param.b64 	[param0], %rd5;
	.param .b64 param1;
	st.param.b64 	[param1], %rd3;
	.param .b32 retval0;
	call.uni (retval0), 
	vprintf, 
	(
	param0, 
	param1
	);
	ld.param.b32 	%r32, [retval0];
	} // callseq 0
$L__BB1_4:
	sub.s32 	%r34, %r2, %r6;
	setp.gt.u32 	%p5, %r34, -4;
	@%p5 bra 	$L__BB1_15;
	add.s32 	%r60, %r59, 1;
	mov.u64 	%rd7, $str;
$L__BB1_6:
	setp.ne.s32 	%p6, %r1, 999;
	ld.shared.u32 	%r35, [%r4];
	add.s32 	%r61, %r35, 1;
	st.shared.u32 	[%r4], %r61;
	@%p6 bra 	$L__BB1_8;
	ld.shared.u32 	%r36, [_ZZ4abcdPiiiE1a+3996];
	add.s32 	%r37, %r60, -1;
	st.local.v2.u32 	[%rd1], {%r36, %r37};
	cvta.global.u64 	%rd8, %rd7;
	{ // callseq 1, 0
	.param .b64 param0;
	st.param.b64 	[param0], %rd8;
	.param .b64 param1;
	st.param.b64 	[param1], %rd3;
	.param .b32 retval0;
	call.uni (retval0), 
	vprintf, 
	(
	param0, 
	param1
	);
	ld.param.b32 	%r38, [retval0];
	} // callseq 1
	ld.shared.u32 	%r61, [%r4];
$L__BB1_8:
	setp.ne.s32 	%p7, %r1, 999;
	add.s32 	%r62, %r61, 1;
	st.shared.u32 	[%r4], %r62;
	@%p7 bra 	$L__BB1_10;
	ld.shared.u32 	%r40, [_ZZ4abcdPiiiE1a+3996];
	st.local.v2.u32 	[%rd1], {%r40, %r60};
	cvta.global.u64 	%rd11, %rd7;
	{ // callseq 2, 0
	.param .b64 param0;
	st.param.b64 	[param0], %rd11;
	.param .b64 param1;
	st.param.b64 	[param1], %rd3;
	.param .b32 retval0;
	call.uni (retval0), 
	vprintf, 
	(
	param0, 
	param1
	);
	ld.param.b32 	%r41, [retval0];
	} // callseq 2
	ld.shared.u32 	%r62, [%r4];
$L__BB1_10:
	setp.ne.s32 	%p8, %r1, 999;
	add.s32 	%r63, %r62, 1;
	st.shared.u32 	[%r4], %r63;
	@%p8 bra 	$L__BB1_12;
	add.s32 	%r43, %r60, 1;
	ld.shared.u32 	%r44, [_ZZ4abcdPiiiE1a+3996];
	st.local.v2.u32 	[%rd1], {%r44, %r43};
	cvta.global.u64 	%rd14, %rd7;
	{ // callseq 3, 0
	.param .b64 param0;
	st.param.b64 	[param0], %rd14;
	.param .b64 param1;
	st.param.b64 	[param1], %rd3;
	.param .b32 retval0;
	call.uni (retval0), 
	vprintf, 
	(
	param0, 
	param1
	);
	ld.param.b32 	%r45, [retval0];
	} // callseq 3
	ld.shared.u32 	%r63, [%r4];
$L__BB1_12:
	setp.ne.s32 	%p9, %r1, 999;
	add.s32 	%r47, %r63, 1;
	st.shared.u32 	[%r4], %r47;
	@%p9 bra 	$L__BB1_14;
	add.s32 	%r48, %r60, 2;
	ld.shared.u32 	%r49, [_ZZ4abcdPiiiE1a+3996];
	st.local.v2.u32 	[%rd1], {%r49, %r48};
	cvta.global.u64 	%rd17, %rd7;
	{ // callseq 4, 0
	.param .b64 param0;
	st.param.b64 	[param0], %rd17;
	.param .b64 param1;
	st.param.b64 	[param1], %rd3;
	.param .b32 retval0;
	call.uni (retval0), 
	vprintf, 
	(
	param0, 
	param1
	);
	ld.param.b32 	%r50, [retval0];
	} // callseq 4
$L__BB1_14:
	add.s32 	%r19, %r60, 4;
	add.s32 	%r52, %r60, 3;
	setp.lt.s32 	%p10, %r52, %r3;
	mov.u32 	%r60, %r19;
	@%p10 bra 	$L__BB1_6;
$L__BB1_15:
	bar.sync 	0;
	setp.lt.s32 	%p11, %r64, 1;
	@%p11 bra 	$L__BB1_19;
$L__BB1_16:
	shr.u32 	%r21, %r64, 1;
	setp.ge.s32 	%p12, %r1, %r21;
	@%p12 bra 	$L__BB1_18;
	shl.b32 	%r53, %r21, 2;
	add.s32 	%r54, %r4, %r53;
	ld.shared.u32 	%r55, [%r54];
	ld.shared.u32 	%r56, [%r4];
	add.s32 	%r57, %r56, %r55;
	st.shared.u32 	[%r4], %r57;
$L__BB1_18:
	setp.gt.u32 	%p13, %r64, 1;
	mov.u32 	%r64, %r21;
	@%p13 bra 	$L__BB1_16;
$L__BB1_19:
	setp.ne.s32 	%p14, %r1, 0;
	@%p14 bra 	$L__BB1_21;
	ld.shared.u32 	%r58, [_ZZ4abcdPiiiE1a];
	cvta.to.global.u64 	%rd19, %rd2;
	st.global.u32 	[%rd19], %r58;
$L__BB1_21:
	ret;

}


// ===== COMPILED SASS (sm_100) =====

	.target	sm_100

	.elftype	@"ET_EXEC"


//--------------------- .note.nv.tkinfo           --------------------------
	.section	.note.nv.tkinfo,"",@"SHT_NOTE"
	.sectionflags	@"SHF_NOTE_NV_TKINFO"
	.tkinfo
        /*0018*/ 	.word	0x00000002
        /*0030*/ 	.string	""
        /*0030*/ 	.string	"ptxas"
        /*0030*/ 	.string	"Cuda compilation tools, release 13.0, V13.0.88"
        /*0030*/ 	.string	"Build cuda_13.0.r13.0/compiler.36424714_0"
        /*0030*/ 	.string	"-arch sm_100 -m 64 "



//--------------------- .note.nv.cuinfo           --------------------------
	.section	.note.nv.cuinfo,"",@"SHT_NOTE"
	.sectionflags	@"SHF_NOTE_NV_CUINFO"
        /*0018*/ 	.short	0x0002
        /*001a*/ 	.short	0x0064
        /*001c*/ 	.short	0x0082
	.zero		2


//--------------------- .nv.info                  --------------------------
	.section	.nv.info,"",@"SHT_CUDA_INFO"
	.align	4


	//----- nvinfo : EIATTR_REGCOUNT
	.align		4
        /*0000*/ 	.byte	0x04, 0x2f
        /*0002*/ 	.short	(.L_2 - .L_1)
	.align		4
.L_1:
        /*0004*/ 	.word	index@(_Z3abcPii)
        /*0008*/ 	.word	0x0000000a


	//----- nvinfo : EIATTR_FRAME_SIZE
	.align		4
.L_2:
        /*000c*/ 	.byte	0x04, 0x11
        /*000e*/ 	.short	(.L_4 - .L_3)
	.align		4
.L_3:
        /*0010*/ 	.word	index@(_Z3abcPii)
        /*0014*/ 	.word	0x00000000


	//----- nvinfo : EIATTR_REGCOUNT
	.align		4
.L_4:
        /*0018*/ 	.byte	0x04, 0x2f
        /*001a*/ 	.short	(.L_6 - .L_5)
	.align		4
.L_5:
        /*001c*/ 	.word	index@(_Z4abcdPiii)
        /*0020*/ 	.word	0x0000001d


	//----- nvinfo : EIATTR_FRAME_SIZE
	.align		4
.L_6:
        /*0024*/ 	.byte	0x04, 0x11
        /*0026*/ 	.short	(.L_8 - .L_7)
	.align		4
.L_7:
        /*0028*/ 	.word	index@(_Z4abcdPiii)
        /*002c*/ 	.word	0x00000008


	//----- nvinfo : EIATTR_MIN_STACK_SIZE
	.align		4
.L_8:
        /*0030*/ 	.byte	0x04, 0x12
        /*0032*/ 	.short	(.L_10 - .L_9)
	.align		4
.L_9:
        /*0034*/ 	.word	index@(_Z4abcdPiii)
        /*0038*/ 	.word	0x00000008


	//----- nvinfo : EIATTR_MIN_STACK_SIZE
	.align		4
.L_10:
        /*003c*/ 	.byte	0x04, 0x12
        /*003e*/ 	.short	(.L_12 - .L_11)
	.align		4
.L_11:
        /*0040*/ 	.word	index@(_Z3abcPii)
        /*0044*/ 	.word	0x00000000
.L_12:


//--------------------- .nv.compat                --------------------------
	.section	.nv.compat,"",@"SHT_CUDA_COMPAT_INFO"
	.align	4
        /*0000*/ 	.byte	0x02, 0x09, 0x00, 0x00, 0x02, 0x02, 0x01, 0x00, 0x02, 0x05, 0x05, 0x00, 0x03, 0x07, 0x01, 0x01
        /*0010*/ 	.byte	0x02, 0x03, 0x00, 0x00, 0x02, 0x06, 0x01, 0x00, 0x04, 0x0b, 0x08, 0x00, 0x09, 0x00, 0x00, 0x00
        /*0020*/ 	.byte	0x00, 0x00, 0x00, 0x00


//--------------------- .nv.info._Z4abcdPiii      --------------------------
	.section	.nv.info._Z4abcdPiii,"",@"SHT_CUDA_INFO"
	.sectionflags	@""
	.align	4


	//----- nvinfo : EIATTR_CUDA_API_VERSION
	.align		4
        /*0000*/ 	.byte	0x04, 0x37
        /*0002*/ 	.short	(.L_14 - .L_13)
.L_13:
        /*0004*/ 	.word	0x00000082


	//----- nvinfo : EIATTR_KPARAM_INFO
	.align		4
.L_14:
        /*0008*/ 	.byte	0x04, 0x17
        /*000a*/ 	.short	(.L_16 - .L_15)
.L_15:
        /*000c*/ 	.word	0x00000000
        /*0010*/ 	.short	0x0002
        /*0012*/ 	.short	0x000c
        /*0014*/ 	.byte	0x00, 0xf0, 0x11, 0x00


	//----- nvinfo : EIATTR_KPARAM_INFO
	.align		4
.L_16:
        /*0018*/ 	.byte	0x04, 0x17
        /*001a*/ 	.short	(.L_18 - .L_17)
.L_17:
        /*001c*/ 	.word	0x00000000
        /*0020*/ 	.short	0x0001
        /*0022*/ 	.short	0x0008
        /*0024*/ 	.byte	0x00, 0xf0, 0x11, 0x00


	//----- nvinfo : EIATTR_KPARAM_INFO
	.align		4
.L_18:
        /*0028*/ 	.byte	0x04, 0x17
        /*002a*/ 	.short	(.L_20 - .L_19)
.L_19:
        /*002c*/ 	.word	0x00000000
        /*0030*/ 	.short	0x0000
        /*0032*/ 	.short	0x0000
        /*0034*/ 	.byte	0x00, 0xf5, 0x21, 0x00


	//----- nvinfo : EIATTR_SPARSE_MMA_MASK
	.align		4
.L_20:
        /*0038*/ 	.byte	0x03, 0x50
        /*003a*/ 	.short	0x0000


	//----- nvinfo : EIATTR_MAXREG_COUNT
	.align		4
        /*003c*/ 	.byte	0x03, 0x1b
        /*003e*/ 	.short	0x00ff


	//----- nvinfo : EIATTR_NUM_BARRIERS
	.align		4
        /*0040*/ 	.byte	0x02, 0x4c
        /*0042*/ 	.byte	0x01
	.zero		1


	//----- nvinfo : EIATTR_EXTERNS
	.align		4
        /*0044*/ 	.byte	0x04, 0x0f
        /*0046*/ 	.short	(.L_22 - .L_21)


	//   ....[0]....
	.align		4
.L_21:
        /*0048*/ 	.word	index@(vprintf)


	//----- nvinfo : EIATTR_MERCURY_ISA_VERSION
	.align		4
.L_22:
        /*004c*/ 	.byte	0x03, 0x5f
        /*004e*/ 	.short	0x0101


	//----- nvinfo : EIATTR_VRC_CTA_INIT_COUNT
	.align		4
        /*0050*/ 	.byte	0x02, 0x4a
	.zero		1
	.zero		1


	//----- nvinfo : EIATTR_SYSCALL_OFFSETS
	.align		4
        /*0054*/ 	.byte	0x04, 0x46
        /*0056*/ 	.short	(.L_24 - .L_23)


	//   ....[0]....
.L_23:
        /*0058*/ 	.word	0x000002b0


	//   ....[1]....
        /*005c*/ 	.word	0x00000450


	//   ....[2]....
        /*0060*/ 	.word	0x000005a0


	//   ....[3]....
        /*0064*/ 	.word	0x00000700


	//   ....[4]....
        /*0068*/ 	.word	0x00000860


	//----- nvinfo : EIATTR_EXIT_INSTR_OFFSETS
	.align		4
.L_24:
        /*006c*/ 	.byte	0x04, 0x1c
        /*006e*/ 	.short	(.L_26 - .L_25)


	//   ....[0]....
.L_25:
        /*0070*/ 	.word	0x000009c0


	//   ....[1]....
        /*0074*/ 	.word	0x00000a40


	//----- nvinfo : EIATTR_CRS_STACK_SIZE
	.align		4
.L_26:
        /*0078*/ 	.byte	0x04, 0x1e
        /*007a*/ 	.short	(.L_28 - .L_27)
.L_27:
        /*007c*/ 	.word	0x00000000


	//----- nvinfo : EIATTR_CBANK_PARAM_SIZE
	.align		4
.L_28:
        /*0080*/ 	.byte	0x03, 0x19
        /*0082*/ 	.short	0x0010


	//----- nvinfo : EIATTR_PARAM_CBANK
	.align		4
        /*0084*/ 	.byte	0x04, 0x0a
        /*0086*/ 	.short	(.L_30 - .L_29)
	.align		4
.L_29:
        /*0088*/ 	.word	index@(.nv.constant0._Z4abcdPiii)
        /*008c*/ 	.short	0x0380
        /*008e*/ 	.short	0x0010


	//----- nvinfo : EIATTR_SW_WAR
	.align		4
.L_30:
        /*0090*/ 	.byte	0x04, 0x36
        /*0092*/ 	.short	(.L_32 - .L_31)
.L_31:
        /*0094*/ 	.word	0x00000008
.L_32:


//--------------------- .nv.info._Z3abcPii        --------------------------
	.section	.nv.info._Z3abcPii,"",@"SHT_CUDA_INFO"
	.sectionflags	@""
	.align	4


	//----- nvinfo : EIATTR_CUDA_API_VERSION
	.align		4
        /*0000*/ 	.byte	0x04, 0x37
        /*0002*/ 	.short	(.L_34 - .L_33)
.L_33:
        /*0004*/ 	.word	0x00000082


	//----- nvinfo : EIATTR_KPARAM_INFO
	.align		4
.L_34:
        /*0008*/ 	.byte	0x04, 0x17
        /*000a*/ 	.short	(.L_36 - .L_35)
.L_35:
        /*000c*/ 	.word	0x00000000
        /*0010*/ 	.short	0x0001
        /*0012*/ 	.short	0x0008
        /*0014*/ 	.byte	0x00, 0xf0, 0x11, 0x00


	//----- nvinfo : EIATTR_KPARAM_INFO
	.align		4
.L_36:
        /*0018*/ 	.byte	0x04, 0x17
        /*001a*/ 	.short	(.L_38 - .L_37)
.L_37:
        /*001c*/ 	.word	0x00000000
        /*0020*/ 	.short	0x0000
        /*0022*/ 	.short	0x0000
        /*0024*/ 	.byte	0x00, 0xf5, 0x21, 0x00


	//----- nvinfo : EIATTR_SPARSE_MMA_MASK
	.align		4
.L_38:
        /*0028*/ 	.byte	0x03, 0x50
        /*002a*/ 	.short	0x0000


	//----- nvinfo : EIATTR_MAXREG_COUNT
	.align		4
        /*002c*/ 	.byte	0x03, 0x1b
        /*002e*/ 	.short	0x00ff


	//----- nvinfo : EIATTR_MERCURY_ISA_VERSION
	.align		4
        /*0030*/ 	.byte	0x03, 0x5f
        /*0032*/ 	.short	0x0101


	//----- nvinfo : EIATTR_VRC_CTA_INIT_COUNT
	.align		4
        /*0034*/ 	.byte	0x02, 0x4a
	.zero		1
	.zero		1


	//----- nvinfo : EIATTR_EXIT_INSTR_OFFSETS
	.align		4
        /*0038*/ 	.byte	0x04, 0x1c
        /*003a*/ 	.short	(.L_40 - .L_39)


	//   ....[0]....
.L_39:
        /*003c*/ 	.word	0x000001b0


	//   ....[1]....
        /*0040*/ 	.word	0x00000230


	//----- nvinfo : EIATTR_CBANK_PARAM_SIZE
	.align		4
.L_40:
        /*0044*/ 	.byte	0x03, 0x19
        /*0046*/ 	.short	0x000c


	//----- nvinfo : EIATTR_PARAM_CBANK
	.align		4
        /*0048*/ 	.byte	0x04, 0x0a
        /*004a*/ 	.short	(.L_42 - .L_41)
	.align		4
.L_41:
        /*004c*/ 	.word	index@(.nv.constant0._Z3abcPii)
        /*0050*/ 	.short	0x0380
        /*0052*/ 	.short	0x000c


	//----- nvinfo : EIATTR_SW_WAR
	.align		4
.L_42:
        /*0054*/ 	.byte	0x04, 0x36
        /*0056*/ 	.short	(.L_44 - .L_43)
.L_43:
        /*0058*/ 	.word	0x00000008
.L_44:


//--------------------- .nv.callgraph             --------------------------
	.section	.nv.callgraph,"",@"SHT_CUDA_CALLGRAPH"
	.align	4
	.sectionentsize	8
	.align		4
        /*0000*/ 	.word	0x00000000
	.align		4
        /*0004*/ 	.word	0xffffffff
	.align		4
        /*0008*/ 	.word	index@(_Z4abcdPiii)
	.align		4
        /*000c*/ 	.word	index@(vprintf)
	.align		4
        /*0010*/ 	.word	0x00000000
	.align		4
        /*0014*/ 	.word	0xfffffffe
	.align		4
        /*0018*/ 	.word	0x00000000
	.align		4
        /*001c*/ 	.word	0xfffffffd
	.align		4
        /*0020*/ 	.word	0x00000000
	.align		4
        /*0024*/ 	.word	0xfffffffc


//--------------------- .nv.constant4             --------------------------
	.section	.nv.constant4,"a",@progbits
	.align	8
	.align		8
.nv.constant4:
        /*0000*/ 	.dword	vprintf
	.align		8
        /*0008*/ 	.dword	$str


//--------------------- .text._Z4abcdPiii         --------------------------
	.section	.text._Z4abcdPiii,"ax",@progbits
	.align	128
        .global         _Z4abcdPiii
        .type           _Z4abcdPiii,@function
        .size           _Z4abcdPiii,(.L_x_21 - _Z4abcdPiii)
        .other          _Z4abcdPiii,@"STO_CUDA_ENTRY STV_DEFAULT"
_Z4abcdPiii:
.text._Z4abcdPiii:
[----:B------:R-:W0:Y:S01]  /*0000*/  LDC R1, c[0x0][0x37c] ;  /* 0x0000df00ff017b82 */ /* 0x000e220000000800 */
[----:B------:R-:W1:Y:S01]  /*0010*/  S2R R3, SR_TID.X ;  /* 0x0000000000037919 */ /* 0x000e620000002100 */
[----:B------:R-:W2:Y:S06]  /*0020*/  LDCU UR6, c[0x0][0x2fc] ;  /* 0x00005f80ff0677ac */ /* 0x000eac0008000800 */
[----:B------:R-:W1:Y:S01]  /*0030*/  S2UR UR4, SR_CTAID.X ;  /* 0x00000000000479c3 */ /* 0x000e620000002500 */
[----:B0-----:R-:W-:Y:S01]  /*0040*/  VIADD R1, R1, 0xfffffff8 ;  /* 0xfffffff801017836 */ /* 0x001fe20000000000 */
[----:B------:R-:W0:Y:S01]  /*0050*/  LDCU UR5, c[0x0][0x2f8] ;  /* 0x00005f00ff0577ac */ /* 0x000e220008000800 */
[----:B------:R-:W3:Y:S05]  /*0060*/  LDCU UR7, c[0x0][0x38c] ;  /* 0x00007180ff0777ac */ /* 0x000eea0008000800 */
[----:B------:R-:W1:Y:S08]  /*0070*/  LDC R24, c[0x0][0x360] ;  /* 0x0000d800ff187b82 */ /* 0x000e700000000800 */
[----:B------:R-:W4:Y:S01]  /*0080*/  S2UR UR36, SR_CgaCtaId ;  /* 0x00000000002479c3 */ /* 0x000f220000008800 */
[----:B0-----:R-:W-:Y:S01]  /*0090*/  IADD3 R18, P1, PT, R1, UR5, RZ ;  /* 0x0000000501127c10 */ /* 0x001fe2000ff3e0ff */
[----:B---3--:R-:W-:-:S04]  /*00a0*/  IMAD.U32 R23, RZ, RZ, UR7 ;  /* 0x00000007ff177e24 */ /* 0x008fc8000f8e00ff */
[----:B--2---:R-:W-:Y:S02]  /*00b0*/  IMAD.X R2, RZ, RZ, UR6, P1 ;  /* 0x00000006ff027e24 */ /* 0x004fe400088e06ff */
[----:B-1----:R-:W-:Y:S01]  /*00c0*/  IMAD R24, R24, UR4, R3 ;  /* 0x0000000418187c24 */ /* 0x002fe2000f8e0203 */
[----:B------:R-:W-:-:S03]  /*00d0*/  UMOV UR4, 0x400 ;  /* 0x0000040000047882 */ /* 0x000fc60000000000 */
[----:B------:R-:W-:Y:S01]  /*00e0*/  IMAD R17, R24, 0x64, RZ ;  /* 0x0000006418117824 */ /* 0x000fe200078e02ff */
[----:B----4-:R-:W-:-:S04]  /*00f0*/  ULEA UR36, UR36, UR4, 0x18 ;  /* 0x0000000424247291 */ /* 0x010fc8000f8ec0ff */
[----:B------:R-:W-:Y:S02]  /*0100*/  ISETP.GT.AND P0, PT, R17, 0x7fffff9b, PT ;  /* 0x7fffff9b1100780c */ /* 0x000fe40003f04270 */
[----:B------:R-:W-:-:S11]  /*0110*/  LEA R22, R24, UR36, 0x2 ;  /* 0x0000002418167c11 */ /* 0x000fd6000f8e10ff */
[----:B------:R-:W-:Y:S05]  /*0120*/  @P0 BRA `(.L_x_0) ;  /* 0x0000000400e40947 */ /* 0x000fea0003800000 */
[C---:B------:R-:W-:Y:S01]  /*0130*/  VIADD R19, R17.reuse, 0x64 ;  /* 0x0000006411137836 */ /* 0x040fe20000000000 */
[----:B------:R-:W-:Y:S01]  /*0140*/  IADD3 R0, PT, PT, R17, 0x1, RZ ;  /* 0x0000000111007810 */ /* 0x000fe20007ffe0ff */
[----:B------:R-:W-:Y:S01]  /*0150*/  BSSY.RECONVERGENT B6, `(.L_x_1) ;  /* 0x0000017000067945 */ /* 0x000fe20003800200 */
[----:B------:R-:W-:Y:S02]  /*0160*/  IMAD.MOV.U32 R25, RZ, RZ, R17 ;  /* 0x000000ffff197224 */ /* 0x000fe400078e0011 */
[----:B------:R-:W-:-:S04]  /*0170*/  VIMNMX R26, PT, PT, R19, R0, !PT ;  /* 0x00000000131a7248 */ /* 0x000fc80007fe0100 */
[----:B------:R-:W-:-:S04]  /*0180*/  LOP3.LUT R3, R26, 0x1, RZ, 0xc0, !PT ;  /* 0x000000011a037812 */ /* 0x000fc800078ec0ff */
[----:B------:R-:W-:-:S13]  /*0190*/  ISETP.NE.U32.AND P0, PT, R3, 0x1, PT ;  /* 0x000000010300780c */ /* 0x000fda0003f05070 */
[----:B------:R-:W-:Y:S05]  /*01a0*/  @P0 BRA `(.L_x_2) ;  /* 0x0000000000440947 */ /* 0x000fea0003800000 */
[----:B------:R-:W0:Y:S01]  /*01b0*/  LDS R3, [R22] ;  /* 0x0000000016037984 */ /* 0x000e220000000800 */
[----:B------:R-:W-:Y:S01]  /*01c0*/  ISETP.NE.AND P0, PT, R24, 0x3e7, PT ;  /* 0x000003e71800780c */ /* 0x000fe20003f05270 */
[----:B------:R-:W-:Y:S02]  /*01d0*/  IMAD.MOV.U32 R25, RZ, RZ, R0 ;  /* 0x000000ffff197224 */ /* 0x000fe400078e0000 */
[----:B0-----:R-:W-:-:S05]  /*01e0*/  VIADD R3, R3, 0x1 ;  /* 0x0000000103037836 */ /* 0x001fca0000000000 */
[----:B------:R0:W-:Y:S05]  /*01f0*/  STS [R22], R3 ;  /* 0x0000000316007388 */ /* 0x0001ea0000000800 */
[----:B------:R-:W-:Y:S05]  /*0200*/  @P0 BRA `(.L_x_2) ;  /* 0x00000000002c0947 */ /* 0x000fea0003800000 */
[----:B------:R-:W1:Y:S01]  /*0210*/  LDS R16, [UR36+0xf9c] ;  /* 0x000f9c24ff107984 */ /* 0x000e620008000800 */
[----:B------:R-:W-:Y:S01]  /*0220*/  MOV R8, 0x0 ;  /* 0x0000000000087802 */ /* 0x000fe20000000f00 */
[----:B------:R-:W2:Y:S01]  /*0230*/  LDCU.64 UR4, c[0x4][0x8] ;  /* 0x01000100ff0477ac */ /* 0x000ea20008000a00 */
[----:B------:R-:W-:Y:S02]  /*0240*/  IMAD.MOV.U32 R6, RZ, RZ, R18 ;  /* 0x000000ffff067224 */ /* 0x000fe400078e0012 */
[----:B------:R-:W-:Y:S02]  /*0250*/  IMAD.MOV.U32 R7, RZ, RZ, R2 ;  /* 0x000000ffff077224 */ /* 0x000fe400078e0002 */
[----:B------:R-:W3:Y:S01]  /*0260*/  LDC.64 R8, c[0x4][R8] ;  /* 0x0100000008087b82 */ /* 0x000ee20000000a00 */
[----:B--2---:R-:W-:Y:S01]  /*0270*/  MOV R4, UR4 ;  /* 0x0000000400047c02 */ /* 0x004fe20008000f00 */
[----:B------:R-:W-:Y:S01]  /*0280*/  IMAD.U32 R5, RZ, RZ, UR5 ;  /* 0x00000005ff057e24 */ /* 0x000fe2000f8e00ff */
[----:B-1----:R1:W-:Y:S06]  /*0290*/  STL.64 [R1], R16 ;  /* 0x0000001001007387 */ /* 0x0023ec0000100a00 */
[----:B------:R-:W-:-:S07]  /*02a0*/  LEPC R20, `(.L_x_2) ;  /* 0x000000001014794e */ /* 0x000fce0000000000 */
[----:B01-3--:R-:W-:Y:S05]  /*02b0*/  CALL.ABS.NOINC R8 ;  /* 0x0000000008007343 */ /* 0x00bfea0003c00000 */
.L_x_2:
[----:B------:R-:W-:Y:S05]  /*02c0*/  BSYNC.RECONVERGENT B6 ;  /* 0x0000000000067941 */ /* 0x000fea0003800200 */
.L_x_1:
[----:B------:R-:W-:-:S04]  /*02d0*/  IADD3 R26, PT, PT, R17, -R26, RZ ;  /* 0x8000001a111a7210 */ /* 0x000fc80007ffe0ff */
[----:B------:R-:W-:-:S13]  /*02e0*/  ISETP.GT.U32.AND P0, PT, R26, -0x4, PT ;  /* 0xfffffffc1a00780c */ /* 0x000fda0003f04070 */
[----:B------:R-:W-:Y:S05]  /*02f0*/  @P0 BRA `(.L_x_0) ;  /* 0x0000000400700947 */ /* 0x000fea0003800000 */
[----:B------:R-:W-:-:S07]  /*0300*/  VIADD R17, R25, 0x1 ;  /* 0x0000000119117836 */ /* 0x000fce0000000000 */
.L_x_14:
[----:B0-----:R-:W0:Y:S01]  /*0310*/  LDS R0, [R22] ;  /* 0x0000000016007984 */ /* 0x001e220000000800 */
[----:B------:R-:W-:Y:S01]  /*0320*/  ISETP.NE.AND P0, PT, R24, 0x3e7, PT ;  /* 0x000003e71800780c */ /* 0x000fe20003f05270 */
[----:B------:R-:W-:Y:S01]  /*0330*/  BSSY.RECONVERGENT B6, `(.L_x_3) ;  /* 0x0000014000067945 */ /* 0x000fe20003800200 */
[----:B0-2---:R-:W-:-:S05]  /*0340*/  VIADD R3, R0, 0x1 ;  /* 0x0000000100037836 */ /* 0x005fca0000000000 */
[----:B------:R0:W-:Y:S06]  /*0350*/  STS [R22], R3 ;  /* 0x0000000316007388 */ /* 0x0001ec0000000800 */
[----:B-1-3--:R-:W-:Y:S05]  /*0360*/  @P0 BRA `(.L_x_4) ;  /* 0x0000000000400947 */ /* 0x00afea0003800000 */
[----:B------:R-:W1:Y:S01]  /*0370*/  S2UR UR5, SR_CgaCtaId ;  /* 0x00000000000579c3 */ /* 0x000e620000008800 */
[----:B------:R-:W-:Y:S01]  /*0380*/  UMOV UR4, 0x400 ;  /* 0x0000040000047882 */ /* 0x000fe20000000000 */
[----:B------:R-:W-:Y:S01]  /*0390*/  MOV R8, 0x0 ;  /* 0x0000000000087802 */ /* 0x000fe20000000f00 */
[----:B------:R-:W-:Y:S02]  /*03a0*/  VIADD R11, R17, 0xffffffff ;  /* 0xffffffff110b7836 */ /* 0x000fe40000000000 */
[----:B------:R-:W-:Y:S02]  /*03b0*/  IMAD.MOV.U32 R6, RZ, RZ, R18 ;  /* 0x000000ffff067224 */ /* 0x000fe400078e0012 */
[----:B------:R-:W-:Y:S01]  /*03c0*/  IMAD.MOV.U32 R7, RZ, RZ, R2 ;  /* 0x000000ffff077224 */ /* 0x000fe200078e0002 */
[----:B------:R-:W2:Y:S01]  /*03d0*/  LDC.64 R8, c[0x4][R8] ;  /* 0x0100000008087b82 */ /* 0x000ea20000000a00 */
[----:B-1----:R-:W-:-:S09]  /*03e0*/  ULEA UR4, UR5, UR4, 0x18 ;  /* 0x0000000405047291 */ /* 0x002fd2000f8ec0ff */
[----:B------:R-:W1:Y:S02]  /*03f0*/  LDS R10, [UR4+0xf9c] ;  /* 0x000f9c04ff0a7984 */ /* 0x000e640008000800 */
[----:B------:R-:W3:Y:S02]  /*0400*/  LDCU.64 UR4, c[0x4][0x8] ;  /* 0x01000100ff0477ac */ /* 0x000ee40008000a00 */
[----:B---3--:R-:W-:Y:S01]  /*0410*/  MOV R4, UR4 ;  /* 0x0000000400047c02 */ /* 0x008fe20008000f00 */
[----:B------:R-:W-:Y:S01]  /*0420*/  IMAD.U32 R5, RZ, RZ, UR5 ;  /* 0x00000005ff057e24 */ /* 0x000fe2000f8e00ff */
[----:B-12---:R1:W-:Y:S06]  /*0430*/  STL.64 [R1], R10 ;  /* 0x0000000a01007387 */ /* 0x0063ec0000100a00 */
[----:B------:R-:W-:-:S07]  /*0440*/  LEPC R20, `(.L_x_5) ;  /* 0x000000001014794e */ /* 0x000fce0000000000 */
[----:B01----:R-:W-:Y:S05]  /*0450*/  CALL.ABS.NOINC R8 ;  /* 0x0000000008007343 */ /* 0x003fea0003c00000 */
.L_x_5:
[----:B------:R1:W2:Y:S02]  /*0460*/  LDS R3, [R22] ;  /* 0x0000000016037984 */ /* 0x0002a40000000800 */
.L_x_4:
[----:B------:R-:W-:Y:S05]  /*0470*/  BSYNC.RECONVERGENT B6 ;  /* 0x0000000000067941 */ /* 0x000fea0003800200 */
.L_x_3:
[----:B0-2---:R-:W-:Y:S01]  /*0480*/  IADD3 R3, PT, PT, R3, 0x1, RZ ;  /* 0x0000000103037810 */ /* 0x005fe20007ffe0ff */
[----:B------:R-:W-:Y:S01]  /*0490*/  BSSY.RECONVERGENT B6, `(.L_x_6) ;  /* 0x0000013000067945 */ /* 0x000fe20003800200 */
[----:B------:R-:W-:-:S03]  /*04a0*/  ISETP.NE.AND P0, PT, R24, 0x3e7, PT ;  /* 0x000003e71800780c */ /* 0x000fc60003f05270 */
[----:B------:R0:W-:Y:S10]  /*04b0*/  STS [R22], R3 ;  /* 0x0000000316007388 */ /* 0x0001f40000000800 */
[----:B0-----:R-:W-:Y:S05]  /*04c0*/  @P0 BRA `(.L_x_7) ;  /* 0x00000000003c0947 */ /* 0x001fea0003800000 */
[----:B------:R-:W0:Y:S01]  /*04d0*/  S2UR UR5, SR_CgaCtaId ;  /* 0x00000000000579c3 */ /* 0x000e220000008800 */
[----:B------:R-:W-:Y:S01]  /*04e0*/  UMOV UR4, 0x400 ;  /* 0x0000040000047882 */ /* 0x000fe20000000000 */
[----:B------:R-:W-:Y:S01]  /*04f0*/  MOV R8, 0x0 ;  /* 0x0000000000087802 */ /* 0x000fe20000000f00 */
[----:B------:R-:W-:Y:S01]  /*0500*/  IMAD.MOV.U32 R6, RZ, RZ, R18 ;  /* 0x000000ffff067224 */ /* 0x000fe200078e0012 */
[----:B------:R-:W-:-:S04]  /*0510*/  MOV R7, R2 ;  /* 0x0000000200077202 */ /* 0x000fc80000000f00 */
[----:B------:R-:W2:Y:S01]  /*0520*/  LDC.64 R8, c[0x4][R8] ;  /* 0x0100000008087b82 */ /* 0x000ea20000000a00 */
[----:B0-----:R-:W-:-:S09]  /*0530*/  ULEA UR4, UR5, UR4, 0x18 ;  /* 0x0000000405047291 */ /* 0x001fd2000f8ec0ff */
[----:B------:R-:W0:Y:S02]  /*0540*/  LDS R16, [UR4+0xf9c] ;  /* 0x000f9c04ff107984 */ /* 0x000e240008000800 */
[----:B------:R-:W3:Y:S02]  /*0550*/  LDCU.64 UR4, c[0x4][0x8] ;  /* 0x01000100ff0477ac */ /* 0x000ee40008000a00 */
[----:B---3--:R-:W-:Y:S02]  /*0560*/  IMAD.U32 R4, RZ, RZ, UR4 ;  /* 0x00000004ff047e24 */ /* 0x008fe4000f8e00ff */
[----:B------:R-:W-:Y:S01]  /*0570*/  IMAD.U32 R5, RZ, RZ, UR5 ;  /* 0x00000005ff057e24 */ /* 0x000fe2000f8e00ff */
[----:B0-2---:R0:W-:Y:S06]  /*0580*/  STL.64 [R1], R16 ;  /* 0x0000001001007387 */ /* 0x0051ec0000100a00 */
[----:B------:R-:W-:-:S07]  /*0590*/  LEPC R20, `(.L_x_8) ;  /* 0x000000001014794e */ /* 0x000fce0000000000 */
[----:B01----:R-:W-:Y:S05]  /*05a0*/  CALL.ABS.NOINC R8 ;  /* 0x0000000008007343 */ /* 0x003fea0003c00000 */
.L_x_8:
[----:B------:R0:W2:Y:S02]  /*05b0*/  LDS R3, [R22] ;  /* 0x0000000016037984 */ /* 0x0000a40000000800 */
.L_x_7:
[----:B------:R-:W-:Y:S05]  /*05c0*/  BSYNC.RECONVERGENT B6 ;  /* 0x0000000000067941 */ /* 0x000fea0003800200 */
.L_x_6:
[----:B--2---:R-:W-:Y:S01]  /*05d0*/  VIADD R3, R3, 0x1 ;  /* 0x0000000103037836 */ /* 0x004fe20000000000 */
[----:B------:R-:W-:Y:S01]  /*05e0*/  ISETP.NE.AND P0, PT, R24, 0x3e7, PT ;  /* 0x000003e71800780c */ /* 0x000fe20003f05270 */
[----:B------:R-:W-:Y:S03]  /*05f0*/  BSSY.RECONVERGENT B6, `(.L_x_9) ;  /* 0x0000013000067945 */ /* 0x000fe60003800200 */
[----:B------:R2:W-:Y:S09]  /*0600*/  STS [R22], R3 ;  /* 0x0000000316007388 */ /* 0x0005f20000000800 */
[----:B------:R-:W-:Y:S05]  /*0610*/  @P0 BRA `(.L_x_10) ;  /* 0x0000000000400947 */ /* 0x000fea0003800000 */
[----:B------:R-:W3:Y:S01]  /*0620*/  S2UR UR5, SR_CgaCtaId ;  /* 0x00000000000579c3 */ /* 0x000ee20000008800 */
[----:B------:R-:W-:Y:S01]  /*0630*/  UMOV UR4, 0x400 ;  /* 0x0000040000047882 */ /* 0x000fe20000000000 */
[----:B------:R-:W-:Y:S01]  /*0640*/  MOV R8, 0x0 ;  /* 0x0000000000087802 */ /* 0x000fe20000000f00 */
[----:B------:R-:W-:Y:S02]  /*0650*/  VIADD R11, R17, 0x1 ;  /* 0x00000001110b7836 */ /* 0x000fe40000000000 */
[----:B------:R-:W-:Y:S02]  /*0660*/  IMAD.MOV.U32 R6, RZ, RZ, R18 ;  /* 0x000000ffff067224 */ /* 0x000fe400078e0012 */
[----:B------:R-:W-:Y:S01]  /*0670*/  IMAD.MOV.U32 R7, RZ, RZ, R2 ;  /* 0x000000ffff077224 */ /* 0x000fe200078e0002 */
[----:B------:R-:W4:Y:S01]  /*0680*/  LDC.64 R8, c[0x4][R8] ;  /* 0x0100000008087b82 */ /* 0x000f220000000a00 */
[----:B---3--:R-:W-:-:S09]  /*0690*/  ULEA UR4, UR5, UR4, 0x18 ;  /* 0x0000000405047291 */ /* 0x008fd2000f8ec0ff */
[----:B------:R-:W3:Y:S02]  /*06a0*/  LDS R10, [UR4+0xf9c] ;  /* 0x000f9c04ff0a7984 */ /* 0x000ee40008000800 */
[----:B------:R-:W5:Y:S02]  /*06b0*/  LDCU.64 UR4, c[0x4][0x8] ;  /* 0x01000100ff0477ac */ /* 0x000f640008000a00 */
[----:B-----5:R-:W-:Y:S01]  /*06c0*/  IMAD.U32 R4, RZ, RZ, UR4 ;  /* 0x00000004ff047e24 */ /* 0x020fe2000f8e00ff */
[----:B------:R-:W-:Y:S01]  /*06d0*/  MOV R5, UR5 ;  /* 0x0000000500057c02 */ /* 0x000fe20008000f00 */
[----:B---34-:R3:W-:Y:S06]  /*06e0*/  STL.64 [R1], R10 ;  /* 0x0000000a01007387 */ /* 0x0187ec0000100a00 */
[----:B------:R-:W-:-:S07]  /*06f0*/  LEPC R20, `(.L_x_11) ;  /* 0x000000001014794e */ /* 0x000fce0000000000 */
[----:B0123--:R-:W-:Y:S05]  /*0700*/  CALL.ABS.NOINC R8 ;  /* 0x0000000008007343 */ /* 0x00ffea0003c00000 */
.L_x_11:
[----:B------:R3:W4:Y:S02]  /*0710*/  LDS R3, [R22] ;  /* 0x0000000016037984 */ /* 0x0007240000000800 */
.L_x_10:
[----:B------:R-:W-:Y:S05]  /*0720*/  BSYNC.RECONVERGENT B6 ;  /* 0x0000000000067941 */ /* 0x000fea0003800200 */
.L_x_9:
[----:B--2-4-:R-:W-:Y:S01]  /*0730*/  VIADD R3, R3, 0x1 ;  /* 0x0000000103037836 */ /* 0x014fe20000000000 */
[----:B------:R-:W-:Y:S01]  /*0740*/  ISETP.NE.AND P0, PT, R24, 0x3e7, PT ;  /* 0x000003e71800780c */ /* 0x000fe20003f05270 */
[----:B------:R-:W-:Y:S03]  /*0750*/  BSSY.RECONVERGENT B6, `(.L_x_12) ;  /* 0x0000012000067945 */ /* 0x000fe60003800200 */
[----:B------:R2:W-:Y:S09]  /*0760*/  STS [R22], R3 ;  /* 0x0000000316007388 */ /* 0x0005f20000000800 */
[----:B------:R-:W-:Y:S05]  /*0770*/  @P0 BRA `(.L_x_13) ;  /* 0x00000000003c0947 */ /* 0x000fea0003800000 */
[----:B------:R-:W4:Y:S01]  /*0780*/  S2UR UR5, SR_CgaCtaId ;  /* 0x00000000000579c3 */ /* 0x000f220000008800 */
[----:B------:R-:W-:Y:S01]  /*0790*/  UMOV UR4, 0x400 ;  /* 0x0000040000047882 */ /* 0x000fe20000000000 */
[----:B------:R-:W-:Y:S01]  /*07a0*/  MOV R8, 0x0 ;  /* 0x0000000000087802 */ /* 0x000fe20000000f00 */
[----:B------:R-:W-:Y:S01]  /*07b0*/  IMAD.MOV.U32 R6, RZ, RZ, R18 ;  /* 0x000000ffff067224 */ /* 0x000fe200078e0012 */
[----:B------:R-:W-:Y:S02]  /*07c0*/  IADD3 R11, PT, PT, R17, 0x2, RZ ;  /* 0x00000002110b7810 */ /* 0x000fe40007ffe0ff */
[----:B------:R-:W-:Y:S02]  /*07d0*/  MOV R7, R2 ;  /* 0x0000000200077202 */ /* 0x000fe40000000f00 */
[----:B------:R-:W5:Y:S01]  /*07e0*/  LDC.64 R8, c[0x4][R8] ;  /* 0x0100000008087b82 */ /* 0x000f620000000a00 */
[----:B----4-:R-:W-:-:S09]  /*07f0*/  ULEA UR4, UR5, UR4, 0x18 ;  /* 0x0000000405047291 */ /* 0x010fd2000f8ec0ff */
[----:B------:R-:W4:Y:S02]  /*0800*/  LDS R10, [UR4+0xf9c] ;  /* 0x000f9c04ff0a7984 */ /* 0x000f240008000800 */
[----:B------:R-:W0:Y:S02]  /*0810*/  LDCU.64 UR4, c[0x4][0x8] ;  /* 0x01000100ff0477ac */ /* 0x000e240008000a00 */
[----:B0-----:R-:W-:Y:S02]  /*0820*/  IMAD.U32 R4, RZ, RZ, UR4 ;  /* 0x00000004ff047e24 */ /* 0x001fe4000f8e00ff */
[----:B------:R-:W-:Y:S01]  /*0830*/  IMAD.U32 R5, RZ, RZ, UR5 ;  /* 0x00000005ff057e24 */ /* 0x000fe2000f8e00ff */
[----:B----45:R0:W-:Y:S06]  /*0840*/  STL.64 [R1], R10 ;  /* 0x0000000a01007387 */ /* 0x0301ec0000100a00 */
[----:B------:R-:W-:-:S07]  /*0850*/  LEPC R20, `(.L_x_13) ;  /* 0x000000001014794e */ /* 0x000fce0000000000 */
[----:B0123--:R-:W-:Y:S05]  /*0860*/  CALL.ABS.NOINC R8 ;  /* 0x0000000008007343 */ /* 0x00ffea0003c00000 */
.L_x_13:
[----:B------:R-:W-:Y:S05]  /*0870*/  BSYNC.RECONVERGENT B6 ;  /* 0x0000000000067941 */ /* 0x000fea0003800200 */
.L_x_12:
[C---:B------:R-:W-:Y:S02]  /*0880*/  VIADD R0, R17.reuse, 0x3 ;  /* 0x0000000311007836 */ /* 0x040fe40000000000 */
[----:B------:R-:W-:-:S03]  /*0890*/  VIADD R17, R17, 0x4 ;  /* 0x0000000411117836 */ /* 0x000fc60000000000 */
[----:B------:R-:W-:-:S13]  /*08a0*/  ISETP.GE.AND P0, PT, R0, R19, PT ;  /* 0x000000130000720c */ /* 0x000fda0003f06270 */
[----:B------:R-:W-:Y:S05]  /*08b0*/  @!P0 BRA `(.L_x_14) ;  /* 0xfffffff800948947 */ /* 0x000fea000383ffff */
.L_x_0:
[----:B------:R-:W-:Y:S05]  /*08c0*/  WARPSYNC.ALL ;  /* 0x0000000000007948 */ /* 0x000fea0003800000 */
[----:B------:R-:W4:Y:S01]  /*08d0*/  LDCU UR4, c[0x0][0x38c] ;  /* 0x00007180ff0477ac */ /* 0x000f220008000800 */
[----:B------:R-:W-:Y:S01]  /*08e0*/  BAR.SYNC.DEFER_BLOCKING 0x0 ;  /* 0x0000000000007b1d */ /* 0x000fe20000010000 */
[----:B------:R-:W-:Y:S01]  /*08f0*/  ISETP.NE.AND P0, PT, R24, RZ, PT ;  /* 0x000000ff1800720c */ /* 0x000fe20003f05270 */
[----:B----4-:R-:W-:-:S09]  /*0900*/  UISETP.GE.AND UP0, UPT, UR4, 0x1, UPT ;  /* 0x000000010400788c */ /* 0x010fd2000bf06270 */
[----:B------:R-:W-:Y:S05]  /*0910*/  BRA.U !UP0, `(.L_x_15) ;  /* 0x0000000108287547 */ /* 0x000fea000b800000 */
.L_x_16:
[----:B------:R-:W-:-:S04]  /*0920*/  SHF.R.U32.HI R5, RZ, 0x1, R23 ;  /* 0x00000001ff057819 */ /* 0x000fc80000011617 */
[----:B------:R-:W-:-:S13]  /*0930*/  ISETP.GE.AND P1, PT, R24, R5, PT ;  /* 0x000000051800720c */ /* 0x000fda0003f26270 */
[----:B------:R-:W-:Y:S01]  /*0940*/  @!P1 IMAD R0, R5, 0x4, R22 ;  /* 0x0000000405009824 */ /* 0x000fe200078e0216 */
[----:B0-2---:R-:W-:Y:S05]  /*0950*/  @!P1 LDS R3, [R22] ;  /* 0x0000000016039984 */ /* 0x005fea0000000800 */
[----:B------:R-:W0:Y:S02]  /*0960*/  @!P1 LDS R0, [R0] ;  /* 0x0000000000009984 */ /* 0x000e240000000800 */
[----:B0-----:R-:W-:-:S05]  /*0970*/  @!P1 IADD3 R3, PT, PT, R0, R3, RZ ;  /* 0x0000000300039210 */ /* 0x001fca0007ffe0ff */
[----:B------:R4:W-:Y:S01]  /*0980*/  @!P1 STS [R22], R3 ;  /* 0x0000000316009388 */ /* 0x0009e20000000800 */
[----:B------:R-:W-:Y:S01]  /*0990*/  ISETP.GT.U32.AND P1, PT, R23, 0x1, PT ;  /* 0x000000011700780c */ /* 0x000fe20003f24070 */
[----:B------:R-:W-:-:S12]  /*09a0*/  IMAD.MOV.U32 R23, RZ, RZ, R5 ;  /* 0x000000ffff177224 */ /* 0x000fd800078e0005 */
[----:B----4-:R-:W-:Y:S05]  /*09b0*/  @P1 BRA `(.L_x_16) ;  /* 0xfffffffc00d81947 */ /* 0x010fea000383ffff */
.L_x_15:
[----:B------:R-:W-:Y:S05]  /*09c0*/  @P0 EXIT ;  /* 0x000000000000094d */ /* 0x000fea0003800000 */
[----:B------:R-:W4:Y:S01]  /*09d0*/  S2UR UR5, SR_CgaCtaId ;  /* 0x00000000000579c3 */ /* 0x000f220000008800 */
[----:B------:R-:W-:-:S07]  /*09e0*/  UMOV UR4, 0x400 ;  /* 0x0000040000047882 */ /* 0x000fce0000000000 */
[----:B0-2---:R-:W0:Y:S01]  /*09f0*/  LDC.64 R2, c[0x0][0x380] ;  /* 0x0000e000ff027b82 */ /* 0x005e220000000a00 */
[----:B----4-:R-:W-:-:S09]  /*0a00*/  ULEA UR4, UR5, UR4, 0x18 ;  /* 0x0000000405047291 */ /* 0x010fd2000f8ec0ff */
[----:B------:R-:W0:Y:S02]  /*0a10*/  LDS R5, [UR4] ;  /* 0x00000004ff057984 */ /* 0x000e240008000800 */
[----:B------:R-:W0:Y:S02]  /*0a20*/  LDCU.64 UR4, c[0x0][0x358] ;  /* 0x00006b00ff0477ac */ /* 0x000e240008000a00 */
[----:B0-----:R-:W-:Y:S01]  /*0a30*/  STG.E desc[UR4][R2.64], R5 ;  /* 0x0000000502007986 */ /* 0x001fe2000c101904 */
[----:B------:R-:W-:Y:S05]  /*0a40*/  EXIT ;  /* 0x000000000000794d */ /* 0x000fea0003800000 */
.L_x_17:
[----:B------:R-:W-:-:S00]  /*0a50*/  BRA `(.L_x_17) ;  /* 0xfffffffc00fc7947 */ /* 0x000fc0000383ffff */
[----:B------:R-:W-:-:S00]  /*0a60*/  NOP ;  /* 0x0000000000007918 */ /* 0x000fc00000000000 */
        /* <DEDUP_REMOVED lines=9> */
.L_x_21:


//--------------------- .text._Z3abcPii           --------------------------
	.section	.text._Z3abcPii,"ax",@progbits
	.align	128
        .global         _Z3abcPii
        .type           _Z3abcPii,@function
        .size           _Z3abcPii,(.L_x_22 - _Z3abcPii)
        .other          _Z3abcPii,@"STO_CUDA_ENTRY STV_DEFAULT"
_Z3abcPii:
.text._Z3abcPii:
[----:B------:R-:W-:Y:S01]  /*0000*/  LDC R1, c[0x0][0x37c] ;  /* 0x0000df00ff017b82 */ /* 0x000fe20000000800 */
[----:B------:R-:W0:Y:S07]  /*0010*/  S2R R3, SR_TID.X ;  /* 0x0000000000037919 */ /* 0x000e2e0000002100 */
[----:B------:R-:W1:Y:S01]  /*0020*/  S2UR UR5, SR_CgaCtaId ;  /* 0x00000000000579c3 */ /* 0x000e620000008800 */
[----:B------:R-:W-:Y:S01]  /*0030*/  UMOV UR4, 0x400 ;  /* 0x0000040000047882 */ /* 0x000fe20000000000 */
[----:B------:R-:W2:Y:S06]  /*0040*/  LDCU UR7, c[0x0][0x388] ;  /* 0x00007100ff0777ac */ /* 0x000eac0008000800 */
[----:B------:R-:W0:Y:S08]  /*0050*/  S2UR UR6, SR_CTAID.X ;  /* 0x00000000000679c3 */ /* 0x000e300000002500 */
[----:B------:R-:W0:Y:S01]  /*0060*/  LDC R0, c[0x0][0x360] ;  /* 0x0000d800ff007b82 */ /* 0x000e220000000800 */
[----:B--2---:R-:W-:-:S02]  /*0070*/  UISETP.GE.AND UP0, UPT, UR7, 0x1, UPT ;  /* 0x000000010700788c */ /* 0x004fc4000bf06270 */
[----:B-1----:R-:W-:Y:S01]  /*0080*/  ULEA UR4, UR5, UR4, 0x18 ;  /* 0x0000000405047291 */ /* 0x002fe2000f8ec0ff */
[----:B0-----:R-:W-:Y:S02]  /*0090*/  IMAD R0, R0, UR6, R3 ;  /* 0x0000000600007c24 */ /* 0x001fe4000f8e0203 */
[----:B------:R-:W-:-:S03]  /*00a0*/  IMAD.MOV.U32 R3, RZ, RZ, 0x1 ;  /* 0x00000001ff037424 */ /* 0x000fc600078e00ff */
[C---:B------:R-:W-:Y:S02]  /*00b0*/  LEA R2, R0.reuse, UR4, 0x2 ;  /* 0x0000000400027c11 */ /* 0x040fe4000f8e10ff */
[----:B------:R-:W-:-:S03]  /*00c0*/  ISETP.NE.AND P0, PT, R0, RZ, PT ;  /* 0x000000ff0000720c */ /* 0x000fc60003f05270 */
[----:B------:R0:W-:Y:S01]  /*00d0*/  STS [R2], R3 ;  /* 0x0000000302007388 */ /* 0x0001e20000000800 */
[----:B------:R-:W-:Y:S09]  /*00e0*/  BRA.U !UP0, `(.L_x_18) ;  /* 0x0000000108307547 */ /* 0x000ff2000b800000 */
[----:B------:R-:W0:Y:S01]  /*00f0*/  LDCU UR4, c[0x0][0x388] ;  /* 0x00007100ff0477ac */ /* 0x000e220008000800 */
[----:B------:R-:W-:Y:S02]  /*0100*/  IMAD.MOV.U32 R5, RZ, RZ, 0x1 ;  /* 0x00000001ff057424 */ /* 0x000fe400078e00ff */
[----:B0-----:R-:W-:-:S07]  /*0110*/  IMAD.U32 R3, RZ, RZ, UR4 ;  /* 0x00000004ff037e24 */ /* 0x001fce000f8e00ff */
.L_x_19:
[----:B------:R-:W-:-:S04]  /*0120*/  SHF.R.U32.HI R7, RZ, 0x1, R3 ;  /* 0x00000001ff077819 */ /* 0x000fc80000011603 */
[----:B------:R-:W-:-:S13]  /*0130*/  ISETP.GE.AND P1, PT, R0, R7, PT ;  /* 0x000000070000720c */ /* 0x000fda0003f26270 */
[----:B------:R-:W-:-:S06]  /*0140*/  @!P1 LEA R4, R7, R2, 0x2 ;  /* 0x0000000207049211 */ /* 0x000fcc00078e10ff */
[----:B------:R-:W0:Y:S02]  /*0150*/  @!P1 LDS R4, [R4] ;  /* 0x0000000004049984 */ /* 0x000e240000000800 */
[----:B0-----:R-:W-:-:S05]  /*0160*/  @!P1 IMAD.IADD R5, R5, 0x1, R4 ;  /* 0x0000000105059824 */ /* 0x001fca00078e0204 */
[----:B------:R1:W-:Y:S01]  /*0170*/  @!P1 STS [R2], R5 ;  /* 0x0000000502009388 */ /* 0x0003e20000000800 */
[----:B------:R-:W-:Y:S02]  /*0180*/  ISETP.GT.U32.AND P1, PT, R3, 0x1, PT ;  /* 0x000000010300780c */ /* 0x000fe40003f24070 */
[----:B------:R-:W-:-:S11]  /*0190*/  MOV R3, R7 ;  /* 0x0000000700037202 */ /* 0x000fd60000000f00 */
[----:B-1----:R-:W-:Y:S05]  /*01a0*/  @P1 BRA `(.L_x_19) ;  /* 0xfffffffc00dc1947 */ /* 0x002fea000383ffff */
.L_x_18:
[----:B------:R-:W-:Y:S05]  /*01b0*/  @P0 EXIT ;  /* 0x000000000000094d */ /* 0x000fea0003800000 */
[----:B------:R-:W1:Y:S01]  /*01c0*/  S2UR UR5, SR_CgaCtaId ;  /* 0x00000000000579c3 */ /* 0x000e620000008800 */
[----:B------:R-:W-:-:S07]  /*01d0*/  UMOV UR4, 0x400 ;  /* 0x0000040000047882 */ /* 0x000fce0000000000 */
[----:B0-----:R-:W0:Y:S01]  /*01e0*/  LDC.64 R2, c[0x0][0x380] ;  /* 0x0000e000ff027b82 */ /* 0x001e220000000a00 */
[----:B-1----:R-:W-:-:S09]  /*01f0*/  ULEA UR4, UR5, UR4, 0x18 ;  /* 0x0000000405047291 */ /* 0x002fd2000f8ec0ff */
[----:B------:R-:W0:Y:S02]  /*0200*/  LDS R5, [UR4] ;  /* 0x00000004ff057984 */ /* 0x000e240008000800 */
[----:B------:R-:W0:Y:S02]  /*0210*/  LDCU.64 UR4, c[0x0][0x358] ;  /* 0x00006b00ff0477ac */ /* 0x000e240008000a00 */
[----:B0-----:R-:W-:Y:S01]  /*0220*/  STG.E desc[UR4][R2.64], R5 ;  /* 0x0000000502007986 */ /* 0x001fe2000c101904 */
[----:B------:R-:W-:Y:S05]  /*0230*/  EXIT ;  /* 0x000000000000794d */ /* 0x000fea0003800000 */
.L_x_20:
        /* <DEDUP_REMOVED lines=12> */
.L_x_22:


//--------------------- .nv.global.init           --------------------------
	.section	.nv.global.init,"aw",@progbits
.nv.global.init:
	.type		$str,@object
	.size		$str,(.L_0 - $str)
$str:
        /*0000*/ 	.byte	0x25, 0x64, 0x2c, 0x20, 0x25, 0x64, 0x0a, 0x00
.L_0:


//--------------------- .nv.shared._Z4abcdPiii    --------------------------
	.section	.nv.shared._Z4abcdPiii,"aw",@nobits
	.sectionflags	@""
	.align	4
.nv.shared._Z4abcdPiii:
	.zero		5120


//--------------------- .nv.shared.reserved.0     --------------------------
	.section	.nv.shared.reserved.0,"aw",@nobits
	.weak		__nv_reservedSMEM_offset_0_alias
	.size		__nv_reservedSMEM_offset_0_alias, 0, 64
	.other		__nv_reservedSMEM_offset_0_alias,@"STO_CUDA_RESERVED_SHARED STV_DEFAULT"
__nv_reservedSMEM_offset_0_alias:
	.zero		0
	.zero		64


//--------------------- .nv.shared._Z3abcPii      --------------------------
	.section	.nv.shared._Z3abcPii,"aw",@nobits
	.sectionflags	@""
	.align	4
.nv.shared._Z3abcPii:
	.zero		2048


//--------------------- .nv.constant0._Z4abcdPiii --------------------------
	.section	.nv.constant0._Z4abcdPiii,"a",@progbits
	.sectionflags	@""
	.align	4
.nv.constant0._Z4abcdPiii:
	.zero		912


//--------------------- .nv.constant0._Z3abcPii   --------------------------
	.section	.nv.constant0._Z3abcPii,"a",@progbits
	.sectionflags	@""
	.align	4
.nv.constant0._Z3abcPii:
	.zero		908


//--------------------- SYMBOLS --------------------------

	.type		.nv.reservedSmem.offset0,@object
	.size		.nv.reservedSmem.offset0,0x4
	.type		.nv.reservedSmem.cap,@object
	.size		.nv.reservedSmem.cap,0x4
	.type		vprintf,@function
